//
// Generated by NVIDIA NVVM Compiler
//
// Compiler Build ID: CL-36424714
// Cuda compilation tools, release 13.0, V13.0.88
// Based on NVVM 20.0.0
//

.version 9.0
.target sm_100
.address_size 64

	// .globl	_Z15elementwise_maxPKfS0_Pfi

.visible .entry _Z15elementwise_maxPKfS0_Pfi(
	.param .u64 .ptr .align 1 _Z15elementwise_maxPKfS0_Pfi_param_0,
	.param .u64 .ptr .align 1 _Z15elementwise_maxPKfS0_Pfi_param_1,
	.param .u64 .ptr .align 1 _Z15elementwise_maxPKfS0_Pfi_param_2,
	.param .u32 _Z15elementwise_maxPKfS0_Pfi_param_3
)
{
	.reg .pred 	%p<2>;
	.reg .b32 	%r<6>;
	.reg .b32 	%f<4>;
	.reg .b64 	%rd<11>;

	ld.param.u64 	%rd1, [_Z15elementwise_maxPKfS0_Pfi_param_0];
	ld.param.u64 	%rd2, [_Z15elementwise_maxPKfS0_Pfi_param_1];
	ld.param.u64 	%rd3, [_Z15elementwise_maxPKfS0_Pfi_param_2];
	ld.param.u32 	%r2, [_Z15elementwise_maxPKfS0_Pfi_param_3];
	mov.u32 	%r3, %ctaid.x;
	mov.u32 	%r4, %ntid.x;
	mov.u32 	%r5, %tid.x;
	mad.lo.s32 	%r1, %r3, %r4, %r5;
	setp.ge.s32 	%p1, %r1, %r2;
	@%p1 bra 	$L__BB0_2;
	cvta.to.global.u64 	%rd4, %rd1;
	cvta.to.global.u64 	%rd5, %rd2;
	cvta.to.global.u64 	%rd6, %rd3;
	mul.wide.s32 	%rd7, %r1, 4;
	add.s64 	%rd8, %rd4, %rd7;
	ld.global.f32 	%f1, [%rd8];
	add.s64 	%rd9, %rd5, %rd7;
	ld.global.f32 	%f2, [%rd9];
	max.f32 	%f3, %f1, %f2;
	add.s64 	%rd10, %rd6, %rd7;
	st.global.f32 	[%rd10], %f3;
$L__BB0_2:
	ret;

}


// ===== COMPILED SASS (sm_100) =====

	.target	sm_100

	.elftype	@"ET_EXEC"


//--------------------- .note.nv.tkinfo           --------------------------
	.section	.note.nv.tkinfo,"",@"SHT_NOTE"
	.sectionflags	@"SHF_NOTE_NV_TKINFO"
	.tkinfo
        /*0018*/ 	.word	0x00000002
        /*0030*/ 	.string	""
        /*0030*/ 	.string	"ptxas"
        /*0030*/ 	.string	"Cuda compilation tools, release 13.0, V13.0.88"
        /*0030*/ 	.string	"Build cuda_13.0.r13.0/compiler.36424714_0"
        /*0030*/ 	.string	"-arch sm_100 -m 64 "



//--------------------- .note.nv.cuinfo           --------------------------
	.section	.note.nv.cuinfo,"",@"SHT_NOTE"
	.sectionflags	@"SHF_NOTE_NV_CUINFO"
        /*0018*/ 	.short	0x0002
        /*001a*/ 	.short	0x0064
        /*001c*/ 	.short	0x0082
	.zero		2


//--------------------- .nv.info                  --------------------------
	.section	.nv.info,"",@"SHT_CUDA_INFO"
	.align	4


	//----- nvinfo : EIATTR_REGCOUNT
	.align		4
        /*0000*/ 	.byte	0x04, 0x2f
        /*0002*/ 	.short	(.L_1 - .L_0)
	.align		4
.L_0:
        /*0004*/ 	.word	index@(_Z15elementwise_maxPKfS0_Pfi)
        /*0008*/ 	.word	0x0000000c


	//----- nvinfo : EIATTR_FRAME_SIZE
	.align		4
.L_1:
        /*000c*/ 	.byte	0x04, 0x11
        /*000e*/ 	.short	(.L_3 - .L_2)
	.align		4
.L_2:
        /*0010*/ 	.word	index@(_Z15elementwise_maxPKfS0_Pfi)
        /*0014*/ 	.word	0x00000000


	//----- nvinfo : EIATTR_MIN_STACK_SIZE
	.align		4
.L_3:
        /*0018*/ 	.byte	0x04, 0x12
        /*001a*/ 	.short	(.L_5 - .L_4)
	.align		4
.L_4:
        /*001c*/ 	.word	index@(_Z15elementwise_maxPKfS0_Pfi)
        /*0020*/ 	.word	0x00000000
.L_5:


//--------------------- .nv.compat                --------------------------
	.section	.nv.compat,"",@"SHT_CUDA_COMPAT_INFO"
	.align	4
        /*0000*/ 	.byte	0x02, 0x09, 0x00, 0x00, 0x02, 0x02, 0x01, 0x00, 0x02, 0x05, 0x05, 0x00, 0x03, 0x07, 0x01, 0x01
        /*0010*/ 	.byte	0x02, 0x03, 0x00, 0x00, 0x02, 0x06, 0x01, 0x00, 0x04, 0x0b, 0x08, 0x00, 0x09, 0x00, 0x00, 0x00
        /*0020*/ 	.byte	0x00, 0x00, 0x00, 0x00


//--------------------- .nv.info._Z15elementwise_maxPKfS0_Pfi --------------------------
	.section	.nv.info._Z15elementwise_maxPKfS0_Pfi,"",@"SHT_CUDA_INFO"
	.sectionflags	@""
	.align	4


	//----- nvinfo : EIATTR_CUDA_API_VERSION
	.align		4
        /*0000*/ 	.byte	0x04, 0x37
        /*0002*/ 	.short	(.L_7 - .L_6)
.L_6:
        /*0004*/ 	.word	0x00000082


	//----- nvinfo : EIATTR_KPARAM_INFO
	.align		4
.L_7:
        /*0008*/ 	.byte	0x04, 0x17
        /*000a*/ 	.short	(.L_9 - .L_8)
.L_8:
        /*000c*/ 	.word	0x00000000
        /*0010*/ 	.short	0x0003
        /*0012*/ 	.short	0x0018
        /*0014*/ 	.byte	0x00, 0xf0, 0x11, 0x00


	//----- nvinfo : EIATTR_KPARAM_INFO
	.align		4
.L_9:
        /*0018*/ 	.byte	0x04, 0x17
        /*001a*/ 	.short	(.L_11 - .L_10)
.L_10:
        /*001c*/ 	.word	0x00000000
        /*0020*/ 	.short	0x0002
        /*0022*/ 	.short	0x0010
        /*0024*/ 	.byte	0x00, 0xf5, 0x21, 0x00


	//----- nvinfo : EIATTR_KPARAM_INFO
	.align		4
.L_11:
        /*0028*/ 	.byte	0x04, 0x17
        /*002a*/ 	.short	(.L_13 - .L_12)
.L_12:
        /*002c*/ 	.word	0x00000000
        /*0030*/ 	.short	0x0001
        /*0032*/ 	.short	0x0008
        /*0034*/ 	.byte	0x00, 0xf5, 0x21, 0x00


	//----- nvinfo : EIATTR_KPARAM_INFO
	.align		4
.L_13:
        /*0038*/ 	.byte	0x04, 0x17
        /*003a*/ 	.short	(.L_15 - .L_14)
.L_14:
        /*003c*/ 	.word	0x00000000
        /*0040*/ 	.short	0x0000
        /*0042*/ 	.short	0x0000
        /*0044*/ 	.byte	0x00, 0xf5, 0x21, 0x00


	//----- nvinfo : EIATTR_SPARSE_MMA_MASK
	.align		4
.L_15:
        /*0048*/ 	.byte	0x03, 0x50
        /*004a*/ 	.short	0x0000


	//----- nvinfo : EIATTR_MAXREG_COUNT
	.align		4
        /*004c*/ 	.byte	0x03, 0x1b
        /*004e*/ 	.short	0x00ff


	//----- nvinfo : EIATTR_MERCURY_ISA_VERSION
	.align		4
        /*0050*/ 	.byte	0x03, 0x5f
        /*0052*/ 	.short	0x0101


	//----- nvinfo : EIATTR_VRC_CTA_INIT_COUNT
	.align		4
        /*0054*/ 	.byte	0x02, 0x4a
	.zero		1
	.zero		1


	//----- nvinfo : EIATTR_EXIT_INSTR_OFFSETS
	.align		4
        /*0058*/ 	.byte	0x04, 0x1c
        /*005a*/ 	.short	(.L_17 - .L_16)


	//   ....[0]....
.L_16:
        /*005c*/ 	.word	0x00000070


	//   ....[1]....
        /*0060*/ 	.word	0x00000130


	//----- nvinfo : EIATTR_CBANK_PARAM_SIZE
	.align		4
.L_17:
        /*0064*/ 	.byte	0x03, 0x19
        /*0066*/ 	.short	0x001c


	//----- nvinfo : EIATTR_PARAM_CBANK
	.align		4
        /*0068*/ 	.byte	0x04, 0x0a
        /*006a*/ 	.short	(.L_19 - .L_18)
	.align		4
.L_18:
        /*006c*/ 	.word	index@(.nv.constant0._Z15elementwise_maxPKfS0_Pfi)
        /*0070*/ 	.short	0x0380
        /*0072*/ 	.short	0x001c


	//----- nvinfo : EIATTR_SW_WAR
	.align		4
.L_19:
        /*0074*/ 	.byte	0x04, 0x36
        /*0076*/ 	.short	(.L_21 - .L_20)
.L_20:
        /*0078*/ 	.word	0x00000008
.L_21:


//--------------------- .nv.callgraph             --------------------------
	.section	.nv.callgraph,"",@"SHT_CUDA_CALLGRAPH"
	.align	4
	.sectionentsize	8
	.align		4
        /*0000*/ 	.word	0x00000000
	.align		4
        /*0004*/ 	.word	0xffffffff
	.align		4
        /*0008*/ 	.word	0x00000000
	.align		4
        /*000c*/ 	.word	0xfffffffe
	.align		4
        /*0010*/ 	.word	0x00000000
	.align		4
        /*0014*/ 	.word	0xfffffffd
	.align		4
        /*0018*/ 	.word	0x00000000
	.align		4
        /*001c*/ 	.word	0xfffffffc


//--------------------- .text._Z15elementwise_maxPKfS0_Pfi --------------------------
	.section	.text._Z15elementwise_maxPKfS0_Pfi,"ax",@progbits
	.align	128
        .global         _Z15elementwise_maxPKfS0_Pfi
        .type           _Z15elementwise_maxPKfS0_Pfi,@function
        .size           _Z15elementwise_maxPKfS0_Pfi,(.L_x_1 - _Z15elementwise_maxPKfS0_Pfi)
        .other          _Z15elementwise_maxPKfS0_Pfi,@"STO_CUDA_ENTRY STV_DEFAULT"
_Z15elementwise_maxPKfS0_Pfi:
.text._Z15elementwise_maxPKfS0_Pfi:
[----:B------:R-:W-:Y:S01]  /*0000*/  LDC R1, c[0x0][0x37c] ;  /* 0x0000df00ff017b82 */ /* 0x000fe20000000800 */
[----:B------:R-:W0:Y:S07]  /*0010*/  S2R R0, SR_TID.X ;  /* 0x0000000000007919 */ /* 0x000e2e0000002100 */
[----:B------:R-:W0:Y:S01]  /*0020*/  S2UR UR4, SR_CTAID.X ;  /* 0x00000000000479c3 */ /* 0x000e220000002500 */
[----:B------:R-:W1:Y:S07]  /*0030*/  LDCU UR5, c[0x0][0x398] ;  /* 0x00007300ff0577ac */ /* 0x000e6e0008000800 */
[----:B------:R-:W0:Y:S02]  /*0040*/  LDC R9, c[0x0][0x360] ;  /* 0x0000d800ff097b82 */ /* 0x000e240000000800 */
[----:B0-----:R-:W-:-:S05]  /*0050*/  IMAD R9, R9, UR4, R0 ;  /* 0x0000000409097c24 */ /* 0x001fca000f8e0200 */
[----:B-1----:R-:W-:-:S13]  /*0060*/  ISETP.GE.AND P0, PT, R9, UR5, PT ;  /* 0x0000000509007c0c */ /* 0x002fda000bf06270 */
[----:B------:R-:W-:Y:S05]  /*0070*/  @P0 EXIT ;  /* 0x000000000000094d */ /* 0x000fea0003800000 */
[----:B------:R-:W0:Y:S01]  /*0080*/  LDC.64 R2, c[0x0][0x380] ;  /* 0x0000e000ff027b82 */ /* 0x000e220000000a00 */
[----:B------:R-:W1:Y:S07]  /*0090*/  LDCU.64 UR4, c[0x0][0x358] ;  /* 0x00006b00ff0477ac */ /* 0x000e6e0008000a00 */
[----:B------:R-:W2:Y:S08]  /*00a0*/  LDC.64 R4, c[0x0][0x388] ;  /* 0x0000e200ff047b82 */ /* 0x000eb00000000a00 */
[----:B------:R-:W3:Y:S01]  /*00b0*/  LDC.64 R6, c[0x0][0x390] ;  /* 0x0000e400ff067b82 */ /* 0x000ee20000000a00 */
[----:B0-----:R-:W-:-:S06]  /*00c0*/  IMAD.WIDE R2, R9, 0x4, R2 ;  /* 0x0000000409027825 */ /* 0x001fcc00078e0202 */
[----:B-1----:R-:W4:Y:S01]  /*00d0*/  LDG.E R2, desc[UR4][R2.64] ;  /* 0x0000000402027981 */ /* 0x002f22000c1e1900 */
[----:B--2---:R-:W-:-:S06]  /*00e0*/  IMAD.WIDE R4, R9, 0x4, R4 ;  /* 0x0000000409047825 */ /* 0x004fcc00078e0204 */
[----:B------:R-:W4:Y:S01]  /*00f0*/  LDG.E R5, desc[UR4][R4.64] ;  /* 0x0000000404057981 */ /* 0x000f22000c1e1900 */
[----:B---3--:R-:W-:Y:S01]  /*0100*/  IMAD.WIDE R6, R9, 0x4, R6 ;  /* 0x0000000409067825 */ /* 0x008fe200078e0206 */
[----:B----4-:R-:W-:-:S05]  /*0110*/  FMNMX R9, R2, R5, !PT ;  /* 0x0000000502097209 */ /* 0x010fca0007800000 */
[----:B------:R-:W-:Y:S01]  /*0120*/  STG.E desc[UR4][R6.64], R9 ;  /* 0x0000000906007986 */ /* 0x000fe2000c101904 */
[----:B------:R-:W-:Y:S05]  /*0130*/  EXIT ;  /* 0x000000000000794d */ /* 0x000fea0003800000 */
.L_x_0:
[----:B------:R-:W-:-:S00]  /*0140*/  BRA `(.L_x_0) ;  /* 0xfffffffc00fc7947 */ /* 0x000fc0000383ffff */
[----:B------:R-:W-:-:S00]  /*0150*/  NOP ;  /* 0x0000000000007918 */ /* 0x000fc00000000000 */
        /* <DEDUP_REMOVED lines=10> */
.L_x_1:


//--------------------- .nv.shared.reserved.0     --------------------------
	.section	.nv.shared.reserved.0,"aw",@nobits
	.weak		__nv_reservedSMEM_offset_0_alias
	.size		__nv_reservedSMEM_offset_0_alias, 0, 64
	.other		__nv_reservedSMEM_offset_0_alias,@"STO_CUDA_RESERVED_SHARED STV_DEFAULT"
__nv_reservedSMEM_offset_0_alias:
	.zero		0
	.zero		64


//--------------------- .nv.constant0._Z15elementwise_maxPKfS0_Pfi --------------------------
	.section	.nv.constant0._Z15elementwise_maxPKfS0_Pfi,"a",@progbits
	.sectionflags	@""
	.align	4
.nv.constant0._Z15elementwise_maxPKfS0_Pfi:
	.zero		924


//--------------------- SYMBOLS --------------------------

	.type		.nv.reservedSmem.offset0,@object
	.size		.nv.reservedSmem.offset0,0x4
